//
// Generated by NVIDIA NVVM Compiler
//
// Compiler Build ID: CL-36424714
// Cuda compilation tools, release 13.0, V13.0.88
// Based on NVVM 20.0.0
//

.version 9.0
.target sm_100
.address_size 64

	// .globl	_Z26matrixMultiplicationKernelPfS_S_
.global .align 4 .b8 __cudart_i2opi_f[24] = {65, 144, 67, 60, 153, 149, 98, 219, 192, 221, 52, 245, 209, 87, 39, 252, 41, 21, 68, 78, 110, 131, 249, 162};

.visible .entry _Z26matrixMultiplicationKernelPfS_S_(
	.param .u64 .ptr .align 1 _Z26matrixMultiplicationKernelPfS_S__param_0,
	.param .u64 .ptr .align 1 _Z26matrixMultiplicationKernelPfS_S__param_1,
	.param .u64 .ptr .align 1 _Z26matrixMultiplicationKernelPfS_S__param_2
)
{
	.reg .pred 	%p<5>;
	.reg .b32 	%r<19>;
	.reg .b32 	%f<52>;
	.reg .b64 	%rd<18>;

	ld.param.u64 	%rd5, [_Z26matrixMultiplicationKernelPfS_S__param_0];
	ld.param.u64 	%rd6, [_Z26matrixMultiplicationKernelPfS_S__param_1];
	ld.param.u64 	%rd7, [_Z26matrixMultiplicationKernelPfS_S__param_2];
	mov.u32 	%r8, %ctaid.x;
	mov.u32 	%r9, %ntid.x;
	mov.u32 	%r10, %tid.x;
	mad.lo.s32 	%r1, %r8, %r9, %r10;
	mov.u32 	%r11, %ctaid.y;
	mov.u32 	%r12, %ntid.y;
	mov.u32 	%r13, %tid.y;
	mad.lo.s32 	%r14, %r11, %r12, %r13;
	setp.gt.s32 	%p1, %r1, 1023;
	setp.gt.u32 	%p2, %r14, 1023;
	or.pred  	%p3, %p1, %p2;
	@%p3 bra 	$L__BB0_4;
	shl.b32 	%r3, %r14, 10;
	mul.wide.u32 	%rd8, %r3, 4;
	cvta.to.global.u64 	%rd9, %rd5;
	add.s64 	%rd10, %rd8, %rd9;
	add.s64 	%rd17, %rd10, 32;
	cvta.to.global.u64 	%rd11, %rd6;
	add.s64 	%rd2, %rd11, 32768;
	mov.f32 	%f51, 0f00000000;
	mov.b32 	%r18, 0;
	mov.u32 	%r17, %r1;
$L__BB0_2:
	mul.wide.s32 	%rd12, %r17, 4;
	add.s64 	%rd13, %rd2, %rd12;
	ld.global.f32 	%f4, [%rd17+-32];
	ld.global.f32 	%f5, [%rd13+-32768];
	fma.rn.f32 	%f6, %f4, %f5, %f51;
	ld.global.f32 	%f7, [%rd17+-28];
	ld.global.f32 	%f8, [%rd13+-28672];
	fma.rn.f32 	%f9, %f7, %f8, %f6;
	ld.global.f32 	%f10, [%rd17+-24];
	ld.global.f32 	%f11, [%rd13+-24576];
	fma.rn.f32 	%f12, %f10, %f11, %f9;
	ld.global.f32 	%f13, [%rd17+-20];
	ld.global.f32 	%f14, [%rd13+-20480];
	fma.rn.f32 	%f15, %f13, %f14, %f12;
	ld.global.f32 	%f16, [%rd17+-16];
	ld.global.f32 	%f17, [%rd13+-16384];
	fma.rn.f32 	%f18, %f16, %f17, %f15;
	ld.global.f32 	%f19, [%rd17+-12];
	ld.global.f32 	%f20, [%rd13+-12288];
	fma.rn.f32 	%f21, %f19, %f20, %f18;
	ld.global.f32 	%f22, [%rd17+-8];
	ld.global.f32 	%f23, [%rd13+-8192];
	fma.rn.f32 	%f24, %f22, %f23, %f21;
	ld.global.f32 	%f25, [%rd17+-4];
	ld.global.f32 	%f26, [%rd13+-4096];
	fma.rn.f32 	%f27, %f25, %f26, %f24;
	ld.global.f32 	%f28, [%rd17];
	ld.global.f32 	%f29, [%rd13];
	fma.rn.f32 	%f30, %f28, %f29, %f27;
	ld.global.f32 	%f31, [%rd17+4];
	ld.global.f32 	%f32, [%rd13+4096];
	fma.rn.f32 	%f33, %f31, %f32, %f30;
	ld.global.f32 	%f34, [%rd17+8];
	ld.global.f32 	%f35, [%rd13+8192];
	fma.rn.f32 	%f36, %f34, %f35, %f33;
	ld.global.f32 	%f37, [%rd17+12];
	ld.global.f32 	%f38, [%rd13+12288];
	fma.rn.f32 	%f39, %f37, %f38, %f36;
	ld.global.f32 	%f40, [%rd17+16];
	ld.global.f32 	%f41, [%rd13+16384];
	fma.rn.f32 	%f42, %f40, %f41, %f39;
	ld.global.f32 	%f43, [%rd17+20];
	ld.global.f32 	%f44, [%rd13+20480];
	fma.rn.f32 	%f45, %f43, %f44, %f42;
	ld.global.f32 	%f46, [%rd17+24];
	ld.global.f32 	%f47, [%rd13+24576];
	fma.rn.f32 	%f48, %f46, %f47, %f45;
	ld.global.f32 	%f49, [%rd17+28];
	ld.global.f32 	%f50, [%rd13+28672];
	fma.rn.f32 	%f51, %f49, %f50, %f48;
	add.s32 	%r18, %r18, 16;
	add.s64 	%rd17, %rd17, 64;
	add.s32 	%r17, %r17, 16384;
	setp.ne.s32 	%p4, %r18, 1024;
	@%p4 bra 	$L__BB0_2;
	add.s32 	%r16, %r3, %r1;
	cvta.to.global.u64 	%rd14, %rd7;
	mul.wide.s32 	%rd15, %r16, 4;
	add.s64 	%rd16, %rd14, %rd15;
	st.global.f32 	[%rd16], %f51;
$L__BB0_4:
	ret;

}
	// .globl	_Z30floatingPointCalculationKernelPf
.visible .entry _Z30floatingPointCalculationKernelPf(
	.param .u64 .ptr .align 1 _Z30floatingPointCalculationKernelPf_param_0
)
{
	.local .align 4 .b8 	__local_depot1[28];
	.reg .b64 	%SP;
	.reg .b64 	%SPL;
	.reg .pred 	%p<18>;
	.reg .b32 	%r<87>;
	.reg .b32 	%f<50>;
	.reg .b64 	%rd<41>;
	.reg .b64 	%fd<5>;

	mov.u64 	%SPL, __local_depot1;
	ld.param.u64 	%rd14, [_Z30floatingPointCalculationKernelPf_param_0];
	add.u64 	%rd1, %SPL, 0;
	add.u64 	%rd2, %SPL, 0;
	mov.u32 	%r29, %ctaid.x;
	mov.u32 	%r30, %ntid.x;
	mov.u32 	%r31, %tid.x;
	mad.lo.s32 	%r1, %r29, %r30, %r31;
	setp.gt.s32 	%p2, %r1, 1048575;
	@%p2 bra 	$L__BB1_16;
	cvta.to.global.u64 	%rd17, %rd14;
	mul.wide.s32 	%rd18, %r1, 4;
	add.s64 	%rd3, %rd17, %rd18;
	ld.global.f32 	%f10, [%rd3];
	mul.f32 	%f11, %f10, 0f3F22F983;
	cvt.rni.s32.f32 	%r33, %f11;
	cvt.rn.f32.s32 	%f12, %r33;
	fma.rn.f32 	%f13, %f12, 0fBFC90FDA, %f10;
	fma.rn.f32 	%f14, %f12, 0fB3A22168, %f13;
	fma.rn.f32 	%f15, %f12, 0fA7C234C5, %f14;
	abs.f32 	%f16, %f10;
	setp.ltu.f32 	%p3, %f16, 0f47CE4780;
	setp.eq.f32 	%p4, %f16, 0f7F800000;
	mov.b32 	%r2, %f10;
	shr.u32 	%r34, %r2, 23;
	and.b32  	%r35, %r34, 224;
	add.s32 	%r36, %r35, -128;
	shl.b32 	%r37, %r2, 8;
	or.b32  	%r3, %r37, -2147483648;
	shr.u32 	%r38, %r36, 5;
	and.b32  	%r4, %r34, 31;
	mul.wide.u32 	%rd19, %r38, 4;
	sub.s64 	%rd4, %rd2, %rd19;
	sub.s32 	%r5, 32, %r4;
	mov.f32 	%f47, 0f00000000;
	mul.rn.f32 	%f17, %f10, %f47;
	sub.s64 	%rd5, %rd1, %rd19;
	or.pred  	%p1, %p3, %p4;
	selp.b32 	%r6, %r33, 0, %p3;
	selp.f32 	%f1, %f15, %f17, %p3;
	mov.b32 	%r78, 0;
$L__BB1_2:
	mov.u32 	%r82, %r6;
	mov.f32 	%f48, %f1;
	@%p1 bra 	$L__BB1_8;
	mov.b64 	%rd39, 0;
	mov.b32 	%r79, 0;
	mov.u64 	%rd37, __cudart_i2opi_f;
	mov.u64 	%rd38, %rd2;
$L__BB1_4:
	.pragma "nounroll";
	ld.global.nc.u32 	%r40, [%rd37];
	mad.wide.u32 	%rd22, %r40, %r3, %rd39;
	shr.u64 	%rd39, %rd22, 32;
	st.local.u32 	[%rd38], %rd22;
	add.s32 	%r79, %r79, 1;
	add.s64 	%rd38, %rd38, 4;
	add.s64 	%rd37, %rd37, 4;
	setp.ne.s32 	%p5, %r79, 6;
	@%p5 bra 	$L__BB1_4;
	setp.eq.s32 	%p6, %r4, 0;
	st.local.u32 	[%rd2+24], %rd39;
	ld.local.u32 	%r80, [%rd4+24];
	ld.local.u32 	%r81, [%rd4+20];
	@%p6 bra 	$L__BB1_7;
	shl.b32 	%r41, %r80, %r4;
	shr.u32 	%r42, %r81, %r5;
	add.s32 	%r80, %r42, %r41;
	shl.b32 	%r43, %r81, %r4;
	ld.local.u32 	%r44, [%rd4+16];
	shr.u32 	%r45, %r44, %r5;
	add.s32 	%r81, %r45, %r43;
$L__BB1_7:
	setp.lt.s32 	%p7, %r2, 0;
	shr.u32 	%r46, %r80, 30;
	shf.l.wrap.b32 	%r47, %r81, %r80, 2;
	shl.b32 	%r48, %r81, 2;
	shr.u32 	%r49, %r47, 31;
	add.s32 	%r50, %r49, %r46;
	neg.s32 	%r51, %r50;
	selp.b32 	%r82, %r51, %r50, %p7;
	xor.b32  	%r52, %r47, %r2;
	shr.s32 	%r53, %r47, 31;
	xor.b32  	%r54, %r53, %r47;
	xor.b32  	%r55, %r53, %r48;
	cvt.u64.u32 	%rd23, %r54;
	shl.b64 	%rd24, %rd23, 32;
	cvt.u64.u32 	%rd25, %r55;
	or.b64  	%rd26, %rd24, %rd25;
	cvt.rn.f64.s64 	%fd1, %rd26;
	mul.f64 	%fd2, %fd1, 0d3BF921FB54442D19;
	cvt.rn.f32.f64 	%f18, %fd2;
	neg.f32 	%f19, %f18;
	setp.lt.s32 	%p8, %r52, 0;
	selp.f32 	%f48, %f19, %f18, %p8;
$L__BB1_8:
	mul.rn.f32 	%f20, %f48, %f48;
	and.b32  	%r56, %r82, 1;
	setp.eq.b32 	%p9, %r56, 1;
	selp.f32 	%f21, 0f3F800000, %f48, %p9;
	fma.rn.f32 	%f22, %f20, %f21, 0f00000000;
	fma.rn.f32 	%f23, %f20, 0f37CBAC00, 0fBAB607ED;
	selp.f32 	%f24, %f23, 0fB94D4153, %p9;
	selp.f32 	%f25, 0f3D2AAABB, 0f3C0885E4, %p9;
	fma.rn.f32 	%f26, %f24, %f20, %f25;
	selp.f32 	%f27, 0fBEFFFFFF, 0fBE2AAAA8, %p9;
	fma.rn.f32 	%f28, %f26, %f20, %f27;
	fma.rn.f32 	%f29, %f28, %f22, %f21;
	and.b32  	%r57, %r82, 2;
	setp.eq.s32 	%p10, %r57, 0;
	mov.f32 	%f30, 0f00000000;
	sub.f32 	%f31, %f30, %f29;
	selp.f32 	%f5, %f29, %f31, %p10;
	mov.u32 	%r86, %r6;
	mov.f32 	%f49, %f1;
	@%p1 bra 	$L__BB1_14;
	mov.b64 	%rd40, 0;
	mov.b32 	%r83, 0;
$L__BB1_10:
	.pragma "nounroll";
	mul.wide.u32 	%rd28, %r83, 4;
	mov.u64 	%rd29, __cudart_i2opi_f;
	add.s64 	%rd30, %rd29, %rd28;
	ld.global.nc.u32 	%r59, [%rd30];
	mad.wide.u32 	%rd31, %r59, %r3, %rd40;
	shr.u64 	%rd40, %rd31, 32;
	add.s64 	%rd32, %rd1, %rd28;
	st.local.u32 	[%rd32], %rd31;
	add.s32 	%r83, %r83, 1;
	setp.ne.s32 	%p11, %r83, 6;
	@%p11 bra 	$L__BB1_10;
	setp.eq.s32 	%p12, %r4, 0;
	st.local.u32 	[%rd1+24], %rd40;
	ld.local.u32 	%r84, [%rd5+24];
	ld.local.u32 	%r85, [%rd5+20];
	@%p12 bra 	$L__BB1_13;
	shl.b32 	%r60, %r84, %r4;
	shr.u32 	%r61, %r85, %r5;
	add.s32 	%r84, %r61, %r60;
	shl.b32 	%r62, %r85, %r4;
	ld.local.u32 	%r63, [%rd5+16];
	shr.u32 	%r64, %r63, %r5;
	add.s32 	%r85, %r64, %r62;
$L__BB1_13:
	setp.lt.s32 	%p13, %r2, 0;
	shr.u32 	%r65, %r84, 30;
	shf.l.wrap.b32 	%r66, %r85, %r84, 2;
	shl.b32 	%r67, %r85, 2;
	shr.u32 	%r68, %r66, 31;
	add.s32 	%r69, %r68, %r65;
	neg.s32 	%r70, %r69;
	selp.b32 	%r86, %r70, %r69, %p13;
	xor.b32  	%r71, %r66, %r2;
	shr.s32 	%r72, %r66, 31;
	xor.b32  	%r73, %r72, %r66;
	xor.b32  	%r74, %r72, %r67;
	cvt.u64.u32 	%rd33, %r73;
	shl.b64 	%rd34, %rd33, 32;
	cvt.u64.u32 	%rd35, %r74;
	or.b64  	%rd36, %rd34, %rd35;
	cvt.rn.f64.s64 	%fd3, %rd36;
	mul.f64 	%fd4, %fd3, 0d3BF921FB54442D19;
	cvt.rn.f32.f64 	%f32, %fd4;
	neg.f32 	%f33, %f32;
	setp.lt.s32 	%p14, %r71, 0;
	selp.f32 	%f49, %f33, %f32, %p14;
$L__BB1_14:
	add.s32 	%r75, %r86, 1;
	mul.rn.f32 	%f34, %f49, %f49;
	and.b32  	%r76, %r86, 1;
	setp.eq.b32 	%p15, %r76, 1;
	selp.f32 	%f35, %f49, 0f3F800000, %p15;
	fma.rn.f32 	%f36, %f34, %f35, 0f00000000;
	fma.rn.f32 	%f37, %f34, 0f37CBAC00, 0fBAB607ED;
	selp.f32 	%f38, 0fB94D4153, %f37, %p15;
	selp.f32 	%f39, 0f3C0885E4, 0f3D2AAABB, %p15;
	fma.rn.f32 	%f40, %f38, %f34, %f39;
	selp.f32 	%f41, 0fBE2AAAA8, 0fBEFFFFFF, %p15;
	fma.rn.f32 	%f42, %f40, %f34, %f41;
	fma.rn.f32 	%f43, %f42, %f36, %f35;
	and.b32  	%r77, %r75, 2;
	setp.eq.s32 	%p16, %r77, 0;
	mov.f32 	%f44, 0f00000000;
	sub.f32 	%f45, %f44, %f43;
	selp.f32 	%f46, %f43, %f45, %p16;
	fma.rn.f32 	%f47, %f5, %f46, %f47;
	add.s32 	%r78, %r78, 1;
	setp.ne.s32 	%p17, %r78, 1000;
	@%p17 bra 	$L__BB1_2;
	st.global.f32 	[%rd3], %f47;
$L__BB1_16:
	ret;

}
	// .globl	_Z21atomicOperationKernelPf
.visible .entry _Z21atomicOperationKernelPf(
	.param .u64 .ptr .align 1 _Z21atomicOperationKernelPf_param_0
)
{
	.reg .pred 	%p<3>;
	.reg .b32 	%r<9>;
	.reg .b32 	%f<9>;
	.reg .b64 	%rd<5>;

	ld.param.u64 	%rd2, [_Z21atomicOperationKernelPf_param_0];
	mov.u32 	%r4, %ctaid.x;
	mov.u32 	%r5, %ntid.x;
	mov.u32 	%r6, %tid.x;
	mad.lo.s32 	%r1, %r4, %r5, %r6;
	setp.gt.s32 	%p1, %r1, 1048575;
	@%p1 bra 	$L__BB2_3;
	cvta.to.global.u64 	%rd3, %rd2;
	mul.wide.s32 	%rd4, %r1, 4;
	add.s64 	%rd1, %rd3, %rd4;
	mov.b32 	%r8, 0;
$L__BB2_2:
	atom.global.add.f32 	%f1, [%rd1], 0f3F800000;
	atom.global.add.f32 	%f2, [%rd1], 0f3F800000;
	atom.global.add.f32 	%f3, [%rd1], 0f3F800000;
	atom.global.add.f32 	%f4, [%rd1], 0f3F800000;
	atom.global.add.f32 	%f5, [%rd1], 0f3F800000;
	atom.global.add.f32 	%f6, [%rd1], 0f3F800000;
	atom.global.add.f32 	%f7, [%rd1], 0f3F800000;
	atom.global.add.f32 	%f8, [%rd1], 0f3F800000;
	add.s32 	%r8, %r8, 8;
	setp.ne.s32 	%p2, %r8, 1000;
	@%p2 bra 	$L__BB2_2;
$L__BB2_3:
	ret;

}


// ===== COMPILED SASS (sm_100) =====

	.target	sm_100

	.elftype	@"ET_EXEC"


//--------------------- .note.nv.tkinfo           --------------------------
	.section	.note.nv.tkinfo,"",@"SHT_NOTE"
	.sectionflags	@"SHF_NOTE_NV_TKINFO"
	.tkinfo
        /*0018*/ 	.word	0x00000002
        /*0030*/ 	.string	""
        /*0030*/ 	.string	"ptxas"
        /*0030*/ 	.string	"Cuda compilation tools, release 13.0, V13.0.88"
        /*0030*/ 	.string	"Build cuda_13.0.r13.0/compiler.36424714_0"
        /*0030*/ 	.string	"-arch sm_100 -m 64 "



//--------------------- .note.nv.cuinfo           --------------------------
	.section	.note.nv.cuinfo,"",@"SHT_NOTE"
	.sectionflags	@"SHF_NOTE_NV_CUINFO"
        /*0018*/ 	.short	0x0002
        /*001a*/ 	.short	0x0064
        /*001c*/ 	.short	0x0082
	.zero		2


//--------------------- .nv.info                  --------------------------
	.section	.nv.info,"",@"SHT_CUDA_INFO"
	.align	4


	//----- nvinfo : EIATTR_REGCOUNT
	.align		4
        /*0000*/ 	.byte	0x04, 0x2f
        /*0002*/ 	.short	(.L_2 - .L_1)
	.align		4
.L_1:
        /*0004*/ 	.word	index@(_Z26matrixMultiplicationKernelPfS_S_)
        /*0008*/ 	.word	0x0000001f


	//----- nvinfo : EIATTR_FRAME_SIZE
	.align		4
.L_2:
        /*000c*/ 	.byte	0x04, 0x11
        /*000e*/ 	.short	(.L_4 - .L_3)
	.align		4
.L_3:
        /*0010*/ 	.word	index@(_Z26matrixMultiplicationKernelPfS_S_)
        /*0014*/ 	.word	0x00000000


	//----- nvinfo : EIATTR_REGCOUNT
	.align		4
.L_4:
        /*0018*/ 	.byte	0x04, 0x2f
        /*001a*/ 	.short	(.L_6 - .L_5)
	.align		4
.L_5:
        /*001c*/ 	.word	index@(_Z30floatingPointCalculationKernelPf)
        /*0020*/ 	.word	0x0000001e


	//----- nvinfo : EIATTR_FRAME_SIZE
	.align		4
.L_6:
        /*0024*/ 	.byte	0x04, 0x11
        /*0026*/ 	.short	(.L_8 - .L_7)
	.align		4
.L_7:
        /*0028*/ 	.word	index@(_Z30floatingPointCalculationKernelPf)
        /*002c*/ 	.word	0x00000000


	//----- nvinfo : EIATTR_REGCOUNT
	.align		4
.L_8:
        /*0030*/ 	.byte	0x04, 0x2f
        /*0032*/ 	.short	(.L_10 - .L_9)
	.align		4
.L_9:
        /*0034*/ 	.word	index@(_Z21atomicOperationKernelPf)
        /*0038*/ 	.word	0x0000000a


	//----- nvinfo : EIATTR_FRAME_SIZE
	.align		4
.L_10:
        /*003c*/ 	.byte	0x04, 0x11
        /*003e*/ 	.short	(.L_12 - .L_11)
	.align		4
.L_11:
        /*0040*/ 	.word	index@(_Z21atomicOperationKernelPf)
        /*0044*/ 	.word	0x00000000


	//----- nvinfo : EIATTR_MIN_STACK_SIZE
	.align		4
.L_12:
        /*0048*/ 	.byte	0x04, 0x12
        /*004a*/ 	.short	(.L_14 - .L_13)
	.align		4
.L_13:
        /*004c*/ 	.word	index@(_Z21atomicOperationKernelPf)
        /*0050*/ 	.word	0x00000000


	//----- nvinfo : EIATTR_MIN_STACK_SIZE
	.align		4
.L_14:
        /*0054*/ 	.byte	0x04, 0x12
        /*0056*/ 	.short	(.L_16 - .L_15)
	.align		4
.L_15:
        /*0058*/ 	.word	index@(_Z30floatingPointCalculationKernelPf)
        /*005c*/ 	.word	0x00000000


	//----- nvinfo : EIATTR_MIN_STACK_SIZE
	.align		4
.L_16:
        /*0060*/ 	.byte	0x04, 0x12
        /*0062*/ 	.short	(.L_18 - .L_17)
	.align		4
.L_17:
        /*0064*/ 	.word	index@(_Z26matrixMultiplicationKernelPfS_S_)
        /*0068*/ 	.word	0x00000000
.L_18:


//--------------------- .nv.compat                --------------------------
	.section	.nv.compat,"",@"SHT_CUDA_COMPAT_INFO"
	.align	4
        /*0000*/ 	.byte	0x02, 0x09, 0x00, 0x00, 0x02, 0x02, 0x01, 0x00, 0x02, 0x05, 0x05, 0x00, 0x03, 0x07, 0x01, 0x01
        /*0010*/ 	.byte	0x02, 0x03, 0x00, 0x00, 0x02, 0x06, 0x01, 0x00, 0x04, 0x0b, 0x08, 0x00, 0x01, 0x00, 0x00, 0x00
        /*0020*/ 	.byte	0x00, 0x00, 0x00, 0x00


//--------------------- .nv.info._Z21atomicOperationKernelPf --------------------------
	.section	.nv.info._Z21atomicOperationKernelPf,"",@"SHT_CUDA_INFO"
	.sectionflags	@""
	.align	4


	//----- nvinfo : EIATTR_CUDA_API_VERSION
	.align		4
        /*0000*/ 	.byte	0x04, 0x37
        /*0002*/ 	.short	(.L_20 - .L_19)
.L_19:
        /*0004*/ 	.word	0x00000082


	//----- nvinfo : EIATTR_KPARAM_INFO
	.align		4
.L_20:
        /*0008*/ 	.byte	0x04, 0x17
        /*000a*/ 	.short	(.L_22 - .L_21)
.L_21:
        /*000c*/ 	.word	0x00000000
        /*0010*/ 	.short	0x0000
        /*0012*/ 	.short	0x0000
        /*0014*/ 	.byte	0x00, 0xf5, 0x21, 0x00


	//----- nvinfo : EIATTR_SPARSE_MMA_MASK
	.align		4
.L_22:
        /*0018*/ 	.byte	0x03, 0x50
        /*001a*/ 	.short	0x0000


	//----- nvinfo : EIATTR_MAXREG_COUNT
	.align		4
        /*001c*/ 	.byte	0x03, 0x1b
        /*001e*/ 	.short	0x00ff


	//----- nvinfo : EIATTR_MERCURY_ISA_VERSION
	.align		4
        /*0020*/ 	.byte	0x03, 0x5f
        /*0022*/ 	.short	0x0101


	//----- nvinfo : EIATTR_VRC_CTA_INIT_COUNT
	.align		4
        /*0024*/ 	.byte	0x02, 0x4a
	.zero		1
	.zero		1


	//----- nvinfo : EIATTR_EXIT_INSTR_OFFSETS
	.align		4
        /*0028*/ 	.byte	0x04, 0x1c
        /*002a*/ 	.short	(.L_24 - .L_23)


	//   ....[0]....
.L_23:
        /*002c*/ 	.word	0x00000060


	//   ....[1]....
        /*0030*/ 	.word	0x00003f30


	//----- nvinfo : EIATTR_CBANK_PARAM_SIZE
	.align		4
.L_24:
        /*0034*/ 	.byte	0x03, 0x19
        /*0036*/ 	.short	0x0008


	//----- nvinfo : EIATTR_PARAM_CBANK
	.align		4
        /*0038*/ 	.byte	0x04, 0x0a
        /*003a*/ 	.short	(.L_26 - .L_25)
	.align		4
.L_25:
        /*003c*/ 	.word	index@(.nv.constant0._Z21atomicOperationKernelPf)
        /*0040*/ 	.short	0x0380
        /*0042*/ 	.short	0x0008


	//----- nvinfo : EIATTR_SW_WAR
	.align		4
.L_26:
        /*0044*/ 	.byte	0x04, 0x36
        /*0046*/ 	.short	(.L_28 - .L_27)
.L_27:
        /*0048*/ 	.word	0x00000008
.L_28:


//--------------------- .nv.info._Z30floatingPointCalculationKernelPf --------------------------
	.section	.nv.info._Z30floatingPointCalculationKernelPf,"",@"SHT_CUDA_INFO"
	.sectionflags	@""
	.align	4


	//----- nvinfo : EIATTR_CUDA_API_VERSION
	.align		4
        /*0000*/ 	.byte	0x04, 0x37
        /*0002*/ 	.short	(.L_30 - .L_29)
.L_29:
        /*0004*/ 	.word	0x00000082


	//----- nvinfo : EIATTR_KPARAM_INFO
	.align		4
.L_30:
        /*0008*/ 	.byte	0x04, 0x17
        /*000a*/ 	.short	(.L_32 - .L_31)
.L_31:
        /*000c*/ 	.word	0x00000000
        /*0010*/ 	.short	0x0000
        /*0012*/ 	.short	0x0000
        /*0014*/ 	.byte	0x00, 0xf5, 0x21, 0x00


	//----- nvinfo : EIATTR_SPARSE_MMA_MASK
	.align		4
.L_32:
        /*0018*/ 	.byte	0x03, 0x50
        /*001a*/ 	.short	0x0000


	//----- nvinfo : EIATTR_MAXREG_COUNT
	.align		4
        /*001c*/ 	.byte	0x03, 0x1b
        /*001e*/ 	.short	0x00ff


	//----- nvinfo : EIATTR_MERCURY_ISA_VERSION
	.align		4
        /*0020*/ 	.byte	0x03, 0x5f
        /*0022*/ 	.short	0x0101


	//----- nvinfo : EIATTR_VRC_CTA_INIT_COUNT
	.align		4
        /*0024*/ 	.byte	0x02, 0x4a
	.zero		1
	.zero		1


	//----- nvinfo : EIATTR_EXIT_INSTR_OFFSETS
	.align		4
        /*0028*/ 	.byte	0x04, 0x1c
        /*002a*/ 	.short	(.L_34 - .L_33)


	//   ....[0]....
.L_33:
        /*002c*/ 	.word	0x00000060


	//   ....[1]....
        /*0030*/ 	.word	0x00000fd0


	//----- nvinfo : EIATTR_CRS_STACK_SIZE
	.align		4
.L_34:
        /*0034*/ 	.byte	0x04, 0x1e
        /*0036*/ 	.short	(.L_36 - .L_35)
.L_35:
        /*0038*/ 	.word	0x00000000


	//----- nvinfo : EIATTR_CBANK_PARAM_SIZE
	.align		4
.L_36:
        /*003c*/ 	.byte	0x03, 0x19
        /*003e*/ 	.short	0x0008


	//----- nvinfo : EIATTR_PARAM_CBANK
	.align		4
        /*0040*/ 	.byte	0x04, 0x0a
        /*0042*/ 	.short	(.L_38 - .L_37)
	.align		4
.L_37:
        /*0044*/ 	.word	index@(.nv.constant0._Z30floatingPointCalculationKernelPf)
        /*0048*/ 	.short	0x0380
        /*004a*/ 	.short	0x0008


	//----- nvinfo : EIATTR_SW_WAR
	.align		4
.L_38:
        /*004c*/ 	.byte	0x04, 0x36
        /*004e*/ 	.short	(.L_40 - .L_39)
.L_39:
        /*0050*/ 	.word	0x00000008
.L_40:


//--------------------- .nv.info._Z26matrixMultiplicationKernelPfS_S_ --------------------------
	.section	.nv.info._Z26matrixMultiplicationKernelPfS_S_,"",@"SHT_CUDA_INFO"
	.sectionflags	@""
	.align	4


	//----- nvinfo : EIATTR_CUDA_API_VERSION
	.align		4
        /*0000*/ 	.byte	0x04, 0x37
        /*0002*/ 	.short	(.L_42 - .L_41)
.L_41:
        /*0004*/ 	.word	0x00000082


	//----- nvinfo : EIATTR_KPARAM_INFO
	.align		4
.L_42:
        /*0008*/ 	.byte	0x04, 0x17
        /*000a*/ 	.short	(.L_44 - .L_43)
.L_43:
        /*000c*/ 	.word	0x00000000
        /*0010*/ 	.short	0x0002
        /*0012*/ 	.short	0x0010
        /*0014*/ 	.byte	0x00, 0xf5, 0x21, 0x00


	//----- nvinfo : EIATTR_KPARAM_INFO
	.align		4
.L_44:
        /*0018*/ 	.byte	0x04, 0x17
        /*001a*/ 	.short	(.L_46 - .L_45)
.L_45:
        /*001c*/ 	.word	0x00000000
        /*0020*/ 	.short	0x0001
        /*0022*/ 	.short	0x0008
        /*0024*/ 	.byte	0x00, 0xf5, 0x21, 0x00


	//----- nvinfo : EIATTR_KPARAM_INFO
	.align		4
.L_46:
        /*0028*/ 	.byte	0x04, 0x17
        /*002a*/ 	.short	(.L_48 - .L_47)
.L_47:
        /*002c*/ 	.word	0x00000000
        /*0030*/ 	.short	0x0000
        /*0032*/ 	.short	0x0000
        /*0034*/ 	.byte	0x00, 0xf5, 0x21, 0x00


	//----- nvinfo : EIATTR_SPARSE_MMA_MASK
	.align		4
.L_48:
        /*0038*/ 	.byte	0x03, 0x50
        /*003a*/ 	.short	0x0000


	//----- nvinfo : EIATTR_MAXREG_COUNT
	.align		4
        /*003c*/ 	.byte	0x03, 0x1b
        /*003e*/ 	.short	0x00ff


	//----- nvinfo : EIATTR_MERCURY_ISA_VERSION
	.align		4
        /*0040*/ 	.byte	0x03, 0x5f
        /*0042*/ 	.short	0x0101


	//----- nvinfo : EIATTR_VRC_CTA_INIT_COUNT
	.align		4
        /*0044*/ 	.byte	0x02, 0x4a
	.zero		1
	.zero		1


	//----- nvinfo : EIATTR_EXIT_INSTR_OFFSETS
	.align		4
        /*0048*/ 	.byte	0x04, 0x1c
        /*004a*/ 	.short	(.L_50 - .L_49)


	//   ....[0]....
.L_49:
        /*004c*/ 	.word	0x000000b0


	//   ....[1]....
        /*0050*/ 	.word	0x00000550


	//----- nvinfo : EIATTR_CBANK_PARAM_SIZE
	.align		4
.L_50:
        /*0054*/ 	.byte	0x03, 0x19
        /*0056*/ 	.short	0x0018


	//----- nvinfo : EIATTR_PARAM_CBANK
	.align		4
        /*0058*/ 	.byte	0x04, 0x0a
        /*005a*/ 	.short	(.L_52 - .L_51)
	.align		4
.L_51:
        /*005c*/ 	.word	index@(.nv.constant0._Z26matrixMultiplicationKernelPfS_S_)
        /*0060*/ 	.short	0x0380
        /*0062*/ 	.short	0x0018


	//----- nvinfo : EIATTR_SW_WAR
	.align		4
.L_52:
        /*0064*/ 	.byte	0x04, 0x36
        /*0066*/ 	.short	(.L_54 - .L_53)
.L_53:
        /*0068*/ 	.word	0x00000008
.L_54:


//--------------------- .nv.callgraph             --------------------------
	.section	.nv.callgraph,"",@"SHT_CUDA_CALLGRAPH"
	.align	4
	.sectionentsize	8
	.align		4
        /*0000*/ 	.word	0x00000000
	.align		4
        /*0004*/ 	.word	0xffffffff
	.align		4
        /*0008*/ 	.word	0x00000000
	.align		4
        /*000c*/ 	.word	0xfffffffe
	.align		4
        /*0010*/ 	.word	0x00000000
	.align		4
        /*0014*/ 	.word	0xfffffffd
	.align		4
        /*0018*/ 	.word	0x00000000
	.align		4
        /*001c*/ 	.word	0xfffffffc


//--------------------- .nv.constant4             --------------------------
	.section	.nv.constant4,"a",@progbits
	.align	8
	.align		8
.nv.constant4:
        /*0000*/ 	.dword	__cudart_i2opi_f


//--------------------- .text._Z21atomicOperationKernelPf --------------------------
	.section	.text._Z21atomicOperationKernelPf,"ax",@progbits
	.align	128
        .global         _Z21atomicOperationKernelPf
        .type           _Z21atomicOperationKernelPf,@function
        .size           _Z21atomicOperationKernelPf,(.L_x_15 - _Z21atomicOperationKernelPf)
        .other          _Z21atomicOperationKernelPf,@"STO_CUDA_ENTRY STV_DEFAULT"
_Z21atomicOperationKernelPf:
.text._Z21atomicOperationKernelPf:
[----:B------:R-:W-:Y:S01]  /*0000*/  LDC R1, c[0x0][0x37c] ;  /* 0x0000df00ff017b82 */ /* 0x000fe20000000800 */
[----:B------:R-:W0:Y:S07]  /*0010*/  S2R R0, SR_TID.X ;  /* 0x0000000000007919 */ /* 0x000e2e0000002100 */
[----:B------:R-:W0:Y:S08]  /*0020*/  S2UR UR4, SR_CTAID.X ;  /* 0x00000000000479c3 */ /* 0x000e300000002500 */
[----:B------:R-:W0:Y:S02]  /*0030*/  LDC R5, c[0x0][0x360] ;  /* 0x0000d800ff057b82 */ /* 0x000e240000000800 */
[----:B0-----:R-:W-:-:S05]  /*0040*/  IMAD R5, R5, UR4, R0 ;  /* 0x0000000405057c24 */ /* 0x001fca000f8e0200 */
[----:B------:R-:W-:-:S13]  /*0050*/  ISETP.GT.AND P0, PT, R5, 0xfffff, PT ;  /* 0x000fffff0500780c */ /* 0x000fda0003f04270 */
[----:B------:R-:W-:Y:S05]  /*0060*/  @P0 EXIT ;  /* 0x000000000000094d */ /* 0x000fea0003800000 */
[----:B------:R-:W0:Y:S01]  /*0070*/  LDC.64 R2, c[0x0][0x380] ;  /* 0x0000e000ff027b82 */ /* 0x000e220000000a00 */
[----:B------:R-:W1:Y:S01]  /*0080*/  LDCU.64 UR4, c[0x0][0x358] ;  /* 0x00006b00ff0477ac */ /* 0x000e620008000a00 */
[----:B------:R-:W-:Y:S02]  /*0090*/  HFMA2 R7, -RZ, RZ, 1.875, 0 ;  /* 0x3f800000ff077431 */ /* 0x000fe400000001ff */
[----:B0-----:R-:W-:-:S05]  /*00a0*/  IMAD.WIDE R2, R5, 0x4, R2 ;  /* 0x0000000405027825 */ /* 0x001fca00078e0202 */
[----:B-1----:R-:W-:Y:S04]  /*00b0*/  REDG.E.ADD.F32.FTZ.RN.STRONG.GPU desc[UR4][R2.64], R7 ;  /* 0x00000007020079a6 */ /* 0x002fe8000c12f304 */
[----:B------:R-:W-:Y:S04]  /*00c0*/  REDG.E.ADD.F32.FTZ.RN.STRONG.GPU desc[UR4][R2.64], R7 ;  /* 0x00000007020079a6 */ /* 0x000fe8000c12f304 */
        /* <DEDUP_REMOVED lines=997> */
[----:B------:R-:W-:Y:S01]  /*3f20*/  REDG.E.ADD.F32.FTZ.RN.STRONG.GPU desc[UR4][R2.64], R7 ;  /* 0x00000007020079a6 */ /* 0x000fe2000c12f304 */
[----:B------:R-:W-:Y:S05]  /*3f30*/  EXIT ;  /* 0x000000000000794d */ /* 0x000fea0003800000 */
.L_x_0:
[----:B------:R-:W-:-:S00]  /*3f40*/  BRA `(.L_x_0) ;  /* 0xfffffffc00fc7947 */ /* 0x000fc0000383ffff */
[----:B------:R-:W-:-:S00]  /*3f50*/  NOP ;  /* 0x0000000000007918 */ /* 0x000fc00000000000 */
        /* <DEDUP_REMOVED lines=10> */
.L_x_15:


//--------------------- .text._Z30floatingPointCalculationKernelPf --------------------------
	.section	.text._Z30floatingPointCalculationKernelPf,"ax",@progbits
	.align	128
        .global         _Z30floatingPointCalculationKernelPf
        .type           _Z30floatingPointCalculationKernelPf,@function
        .size           _Z30floatingPointCalculationKernelPf,(.L_x_16 - _Z30floatingPointCalculationKernelPf)
        .other          _Z30floatingPointCalculationKernelPf,@"STO_CUDA_ENTRY STV_DEFAULT"
_Z30floatingPointCalculationKernelPf:
.text._Z30floatingPointCalculationKernelPf:
        /* <DEDUP_REMOVED lines=9> */
[----:B0-----:R-:W-:-:S05]  /*0090*/  IMAD.WIDE R12, R3, 0x4, R12 ;  /* 0x00000004030c7825 */ /* 0x001fca00078e020c */
[----:B-1----:R-:W2:Y:S01]  /*00a0*/  LDG.E R0, desc[UR8][R12.64] ;  /* 0x000000080c007981 */ /* 0x002ea2000c1e1900 */
[----:B------:R-:W-:Y:S01]  /*00b0*/  UMOV UR4, URZ ;  /* 0x000000ff00047c82 */ /* 0x000fe20008000000 */
[C---:B--2---:R-:W-:Y:S01]  /*00c0*/  FMUL R4, R0.reuse, 0.63661974668502807617 ;  /* 0x3f22f98300047820 */ /* 0x044fe20000400000 */
[----:B------:R-:W-:Y:S01]  /*00d0*/  SHF.R.U32.HI R5, RZ, 0x17, R0 ;  /* 0x00000017ff057819 */ /* 0x000fe20000011600 */
[C---:B------:R-:W-:Y:S01]  /*00e0*/  IMAD.SHL.U32 R8, R0.reuse, 0x100, RZ ;  /* 0x0000010000087824 */ /* 0x040fe200078e00ff */
[C---:B------:R-:W-:Y:S01]  /*00f0*/  FSETP.GE.AND P0, PT, |R0|.reuse, 105615, PT ;  /* 0x47ce47800000780b */ /* 0x040fe20003f06200 */
[----:B------:R0:W1:Y:S01]  /*0100*/  F2I.NTZ R6, R4 ;  /* 0x0000000400067305 */ /* 0x0000620000203100 */
[----:B------:R-:W-:Y:S02]  /*0110*/  LOP3.LUT R7, R5, 0xe0, RZ, 0xc0, !PT ;  /* 0x000000e005077812 */ /* 0x000fe400078ec0ff */
[----:B------:R-:W-:-:S03]  /*0120*/  FSETP.EQ.OR P1, PT, |R0|, +INF , !P0 ;  /* 0x7f8000000000780b */ /* 0x000fc60004722600 */
[----:B------:R-:W-:Y:S01]  /*0130*/  VIADD R7, R7, 0xffffff80 ;  /* 0xffffff8007077836 */ /* 0x000fe20000000000 */
[----:B------:R-:W-:Y:S02]  /*0140*/  P2R R9, PR, RZ, 0x2 ;  /* 0x00000002ff097803 */ /* 0x000fe40000000000 */
[----:B0-----:R-:W-:Y:S02]  /*0150*/  LOP3.LUT R4, R5, 0x1f, RZ, 0xc0, !PT ;  /* 0x0000001f05047812 */ /* 0x001fe400078ec0ff */
[----:B------:R-:W-:Y:S02]  /*0160*/  SHF.R.U32.HI R10, RZ, 0x5, R7 ;  /* 0x00000005ff0a7819 */ /* 0x000fe40000011607 */
[----:B------:R-:W-:Y:S02]  /*0170*/  LOP3.LUT R5, R8, 0x80000000, RZ, 0xfc, !PT ;  /* 0x8000000008057812 */ /* 0x000fe400078efcff */
[----:B-1----:R-:W-:Y:S01]  /*0180*/  I2FP.F32.S32 R3, R6 ;  /* 0x0000000600037245 */ /* 0x002fe20000201400 */
[----:B------:R-:W-:Y:S01]  /*0190*/  IMAD.U32 R8, R10, -0x4, RZ ;  /* 0xfffffffc0a087824 */ /* 0x000fe200078e00ff */
[----:B------:R-:W-:-:S02]  /*01a0*/  SEL R6, R6, RZ, !P0 ;  /* 0x000000ff06067207 */ /* 0x000fc40004000000 */
[----:B------:R-:W-:Y:S01]  /*01b0*/  IADD3 R7, PT, PT, -R4, 0x20, RZ ;  /* 0x0000002004077810 */ /* 0x000fe20007ffe1ff */
[----:B------:R-:W-:-:S04]  /*01c0*/  FFMA R2, R3, -1.5707962512969970703, R0 ;  /* 0xbfc90fda03027823 */ /* 0x000fc80000000000 */
[----:B------:R-:W-:-:S04]  /*01d0*/  FFMA R2, R3, -7.5497894158615963534e-08, R2 ;  /* 0xb3a2216803027823 */ /* 0x000fc80000000002 */
[----:B------:R-:W-:Y:S01]  /*01e0*/  FFMA R2, R3, -5.3903029534742383927e-15, R2 ;  /* 0xa7c234c503027823 */ /* 0x000fe20000000002 */
[----:B------:R-:W-:Y:S02]  /*01f0*/  IMAD.MOV.U32 R3, RZ, RZ, RZ ;  /* 0x000000ffff037224 */ /* 0x000fe400078e00ff */
[----:B------:R-:W-:-:S07]  /*0200*/  @P0 FMUL R2, RZ, R0 ;  /* 0x00000000ff020220 */ /* 0x000fce0000400000 */
.L_x_11:
[----:B------:R-:W-:Y:S01]  /*0210*/  ISETP.NE.AND P0, PT, R9, RZ, PT ;  /* 0x000000ff0900720c */ /* 0x000fe20003f05270 */
[----:B------:R-:W-:Y:S01]  /*0220*/  BSSY.RECONVERGENT B0, `(.L_x_1) ;  /* 0x000005a000007945 */ /* 0x000fe20003800200 */
[----:B------:R-:W-:Y:S02]  /*0230*/  IMAD.MOV.U32 R25, RZ, RZ, R6 ;  /* 0x000000ffff197224 */ /* 0x000fe400078e0006 */
[----:B------:R-:W-:-:S09]  /*0240*/  IMAD.MOV.U32 R18, RZ, RZ, R2 ;  /* 0x000000ffff127224 */ /* 0x000fd200078e0002 */
[----:B------:R-:W-:Y:S05]  /*0250*/  @P0 BRA `(.L_x_2) ;  /* 0x0000000400580947 */ /* 0x000fea0003800000 */
[----:B------:R-:W-:Y:S01]  /*0260*/  IMAD.MOV.U32 R25, RZ, RZ, RZ ;  /* 0x000000ffff197224 */ /* 0x000fe200078e00ff */
[----:B------:R-:W0:Y:S01]  /*0270*/  LDCU.64 UR10, c[0x4][URZ] ;  /* 0x01000000ff0a77ac */ /* 0x000e220008000a00 */
[----:B------:R-:W-:Y:S01]  /*0280*/  IMAD.MOV.U32 R18, RZ, RZ, RZ ;  /* 0x000000ffff127224 */ /* 0x000fe200078e00ff */
[----:B------:R-:W-:Y:S01]  /*0290*/  UMOV UR6, URZ ;  /* 0x000000ff00067c82 */ /* 0x000fe20008000000 */
[----:B------:R-:W-:-:S05]  /*02a0*/  UMOV UR5, URZ ;  /* 0x000000ff00057c82 */ /* 0x000fca0008000000 */
.L_x_3:
[----:B0-----:R-:W-:Y:S01]  /*02b0*/  MOV R14, UR10 ;  /* 0x0000000a000e7c02 */ /* 0x001fe20008000f00 */
[----:B------:R-:W-:-:S05]  /*02c0*/  IMAD.U32 R15, RZ, RZ, UR11 ;  /* 0x0000000bff0f7e24 */ /* 0x000fca000f8e00ff */
[----:B------:R-:W2:Y:S01]  /*02d0*/  LDG.E.CONSTANT R14, desc[UR8][R14.64] ;  /* 0x000000080e0e7981 */ /* 0x000ea2000c1e9900 */
[----:B------:R-:W-:Y:S01]  /*02e0*/  UIADD3 UR5, UPT, UPT, UR5, 0x1, URZ ;  /* 0x0000000105057890 */ /* 0x000fe2000fffe0ff */
[C---:B------:R-:W-:Y:S01]  /*02f0*/  ISETP.EQ.AND P0, PT, R18.reuse, RZ, PT ;  /* 0x000000ff1200720c */ /* 0x040fe20003f02270 */
[----:B------:R-:W-:Y:S01]  /*0300*/  UIADD3 UR10, UP1, UPT, UR10, 0x4, URZ ;  /* 0x000000040a0a7890 */ /* 0x000fe2000ff3e0ff */
[C---:B------:R-:W-:Y:S01]  /*0310*/  ISETP.EQ.AND P1, PT, R18.reuse, 0x4, PT ;  /* 0x000000041200780c */ /* 0x040fe20003f22270 */
[----:B------:R-:W-:Y:S01]  /*0320*/  UISETP.NE.AND UP0, UPT, UR5, 0x6, UPT ;  /* 0x000000060500788c */ /* 0x000fe2000bf05270 */
[C---:B------:R-:W-:Y:S01]  /*0330*/  ISETP.EQ.AND P3, PT, R18.reuse, 0xc, PT ;  /* 0x0000000c1200780c */ /* 0x040fe20003f62270 */
[----:B------:R-:W-:Y:S01]  /*0340*/  UIADD3.X UR11, UPT, UPT, URZ, UR11, URZ, UP1, !UPT ;  /* 0x0000000bff0b7290 */ /* 0x000fe20008ffe4ff */
[C---:B------:R-:W-:Y:S02]  /*0350*/  ISETP.EQ.AND P4, PT, R18.reuse, 0x10, PT ;  /* 0x000000101200780c */ /* 0x040fe40003f82270 */
[----:B------:R-:W-:Y:S01]  /*0360*/  ISETP.EQ.AND P5, PT, R18, 0x14, PT ;  /* 0x000000141200780c */ /* 0x000fe20003fa2270 */
[----:B--2---:R-:W-:-:S03]  /*0370*/  IMAD.WIDE.U32 R16, R14, R5, RZ ;  /* 0x000000050e107225 */ /* 0x004fc600078e00ff */
[----:B------:R-:W-:-:S04]  /*0380*/  IADD3 R16, P2, PT, R16, R25, RZ ;  /* 0x0000001910107210 */ /* 0x000fc80007f5e0ff */
[----:B------:R-:W-:Y:S01]  /*0390*/  IADD3.X R25, PT, PT, R17, UR6, RZ, P2, !PT ;  /* 0x0000000611197c10 */ /* 0x000fe200097fe4ff */
[--C-:B------:R-:W-:Y:S01]  /*03a0*/  @P0 IMAD.MOV.U32 R10, RZ, RZ, R16.reuse ;  /* 0x000000ffff0a0224 */ /* 0x100fe200078e0010 */
[C---:B------:R-:W-:Y:S01]  /*03b0*/  ISETP.EQ.AND P2, PT, R18.reuse, 0x8, PT ;  /* 0x000000081200780c */ /* 0x040fe20003f42270 */
[--C-:B------:R-:W-:Y:S01]  /*03c0*/  @P1 IMAD.MOV.U32 R11, RZ, RZ, R16.reuse ;  /* 0x000000ffff0b1224 */ /* 0x100fe200078e0010 */
[----:B------:R-:W-:Y:S01]  /*03d0*/  IADD3 R18, PT, PT, R18, 0x4, RZ ;  /* 0x0000000412127810 */ /* 0x000fe20007ffe0ff */
[--C-:B------:R-:W-:Y:S02]  /*03e0*/  @P3 IMAD.MOV.U32 R21, RZ, RZ, R16.reuse ;  /* 0x000000ffff153224 */ /* 0x100fe400078e0010 */
[--C-:B------:R-:W-:Y:S02]  /*03f0*/  @P4 IMAD.MOV.U32 R22, RZ, RZ, R16.reuse ;  /* 0x000000ffff164224 */ /* 0x100fe400078e0010 */
[----:B------:R-:W-:-:S06]  /*0400*/  @P5 IMAD.MOV.U32 R23, RZ, RZ, R16 ;  /* 0x000000ffff175224 */ /* 0x000fcc00078e0010 */
[----:B------:R-:W-:Y:S01]  /*0410*/  @P2 IMAD.MOV.U32 R20, RZ, RZ, R16 ;  /* 0x000000ffff142224 */ /* 0x000fe200078e0010 */
[----:B------:R-:W-:Y:S06]  /*0420*/  BRA.U UP0, `(.L_x_3) ;  /* 0xfffffffd00a07547 */ /* 0x000fec000b83ffff */
[C---:B------:R-:W-:Y:S01]  /*0430*/  ISETP.EQ.AND P3, PT, R8.reuse, -0x18, PT ;  /* 0xffffffe80800780c */ /* 0x040fe20003f62270 */
[----:B------:R-:W-:Y:S01]  /*0440*/  BSSY.RECONVERGENT B1, `(.L_x_4) ;  /* 0x0000026000017945 */ /* 0x000fe20003800200 */
[C---:B------:R-:W-:Y:S02]  /*0450*/  ISETP.EQ.AND P4, PT, R8.reuse, -0x14, PT ;  /* 0xffffffec0800780c */ /* 0x040fe40003f82270 */
[C---:B------:R-:W-:Y:S02]  /*0460*/  ISETP.EQ.AND P0, PT, R8.reuse, -0x10, PT ;  /* 0xfffffff00800780c */ /* 0x040fe40003f02270 */
[C---:B------:R-:W-:Y:S02]  /*0470*/  ISETP.EQ.AND P1, PT, R8.reuse, -0xc, PT ;  /* 0xfffffff40800780c */ /* 0x040fe40003f22270 */
[----:B------:R-:W-:Y:S02]  /*0480*/  ISETP.EQ.AND P2, PT, R8, -0x8, PT ;  /* 0xfffffff80800780c */ /* 0x000fe40003f42270 */
[----:B------:R-:W-:-:S02]  /*0490*/  ISETP.NE.AND P6, PT, R4, RZ, PT ;  /* 0x000000ff0400720c */ /* 0x000fc40003fc5270 */
[C---:B------:R-:W-:Y:S01]  /*04a0*/  ISETP.EQ.AND P5, PT, R8.reuse, 0x4, PT ;  /* 0x000000040800780c */ /* 0x040fe20003fa2270 */
[--C-:B------:R-:W-:Y:S01]  /*04b0*/  @P3 IMAD.MOV.U32 R19, RZ, RZ, R10.reuse ;  /* 0x000000ffff133224 */ /* 0x100fe200078e000a */
[C---:B------:R-:W-:Y:S01]  /*04c0*/  ISETP.EQ.AND P3, PT, R8.reuse, -0x4, PT ;  /* 0xfffffffc0800780c */ /* 0x040fe20003f62270 */
[----:B------:R-:W-:Y:S02]  /*04d0*/  @P4 IMAD.MOV.U32 R14, RZ, RZ, R10 ;  /* 0x000000ffff0e4224 */ /* 0x000fe400078e000a */
[--C-:B------:R-:W-:Y:S01]  /*04e0*/  @P4 IMAD.MOV.U32 R19, RZ, RZ, R11.reuse ;  /* 0x000000ffff134224 */ /* 0x100fe200078e000b */
[----:B------:R-:W-:Y:S01]  /*04f0*/  ISETP.EQ.AND P4, PT, R8, RZ, PT ;  /* 0x000000ff0800720c */ /* 0x000fe20003f82270 */
[----:B------:R-:W-:Y:S02]  /*0500*/  @P0 IMAD.MOV.U32 R14, RZ, RZ, R11 ;  /* 0x000000ffff0e0224 */ /* 0x000fe400078e000b */
[--C-:B------:R-:W-:Y:S02]  /*0510*/  @P0 IMAD.MOV.U32 R19, RZ, RZ, R20.reuse ;  /* 0x000000ffff130224 */ /* 0x100fe400078e0014 */
[----:B------:R-:W-:Y:S01]  /*0520*/  @P1 IMAD.MOV.U32 R14, RZ, RZ, R20 ;  /* 0x000000ffff0e1224 */ /* 0x000fe200078e0014 */
[----:B------:R-:W-:Y:S01]  /*0530*/  @P2 MOV R14, R21 ;  /* 0x00000015000e2202 */ /* 0x000fe20000000f00 */
[----:B------:R-:W-:-:S02]  /*0540*/  @P1 IMAD.MOV.U32 R19, RZ, RZ, R21 ;  /* 0x000000ffff131224 */ /* 0x000fc400078e0015 */
[--C-:B------:R-:W-:Y:S02]  /*0550*/  @P2 IMAD.MOV.U32 R19, RZ, RZ, R22.reuse ;  /* 0x000000ffff132224 */ /* 0x100fe400078e0016 */
[----:B------:R-:W-:Y:S02]  /*0560*/  @P3 IMAD.MOV.U32 R14, RZ, RZ, R22 ;  /* 0x000000ffff0e3224 */ /* 0x000fe400078e0016 */
[--C-:B------:R-:W-:Y:S02]  /*0570*/  @P3 IMAD.MOV.U32 R19, RZ, RZ, R23.reuse ;  /* 0x000000ffff133224 */ /* 0x100fe400078e0017 */
[----:B------:R-:W-:Y:S02]  /*0580*/  @P4 IMAD.MOV.U32 R14, RZ, RZ, R23 ;  /* 0x000000ffff0e4224 */ /* 0x000fe400078e0017 */
[--C-:B------:R-:W-:Y:S02]  /*0590*/  @P4 IMAD.MOV.U32 R19, RZ, RZ, R25.reuse ;  /* 0x000000ffff134224 */ /* 0x100fe400078e0019 */
[----:B------:R-:W-:Y:S01]  /*05a0*/  @P5 IMAD.MOV.U32 R14, RZ, RZ, R25 ;  /* 0x000000ffff0e5224 */ /* 0x000fe200078e0019 */
[----:B------:R-:W-:Y:S06]  /*05b0*/  @!P6 BRA `(.L_x_5) ;  /* 0x000000000038e947 */ /* 0x000fec0003800000 */
[----:B------:R-:W-:Y:S01]  /*05c0*/  @P0 IMAD.MOV.U32 R16, RZ, RZ, R10 ;  /* 0x000000ffff100224 */ /* 0x000fe200078e000a */
[----:B------:R-:W-:Y:S02]  /*05d0*/  ISETP.EQ.AND P0, PT, R8, 0x8, PT ;  /* 0x000000080800780c */ /* 0x000fe40003f02270 */
[----:B------:R-:W-:Y:S01]  /*05e0*/  @P1 MOV R16, R11 ;  /* 0x0000000b00101202 */ /* 0x000fe20000000f00 */
[----:B------:R-:W-:Y:S01]  /*05f0*/  @P2 IMAD.MOV.U32 R16, RZ, RZ, R20 ;  /* 0x000000ffff102224 */ /* 0x000fe200078e0014 */
[-C--:B------:R-:W-:Y:S01]  /*0600*/  SHF.L.U32 R15, R14, R4.reuse, RZ ;  /* 0x000000040e0f7219 */ /* 0x080fe200000006ff */
[----:B------:R-:W-:Y:S01]  /*0610*/  @P3 IMAD.MOV.U32 R16, RZ, RZ, R21 ;  /* 0x000000ffff103224 */ /* 0x000fe200078e0015 */
[----:B------:R-:W-:Y:S01]  /*0620*/  SHF.L.U32 R19, R19, R4, RZ ;  /* 0x0000000413137219 */ /* 0x000fe200000006ff */
[----:B------:R-:W-:Y:S01]  /*0630*/  @P4 IMAD.MOV.U32 R16, RZ, RZ, R22 ;  /* 0x000000ffff104224 */ /* 0x000fe200078e0016 */
[----:B------:R-:W-:Y:S01]  /*0640*/  SHF.R.U32.HI R14, RZ, R7, R14 ;  /* 0x00000007ff0e7219 */ /* 0x000fe2000001160e */
[----:B------:R-:W-:-:S04]  /*0650*/  @P5 IMAD.MOV.U32 R16, RZ, RZ, R23 ;  /* 0x000000ffff105224 */ /* 0x000fc800078e0017 */
[----:B------:R-:W-:Y:S02]  /*0660*/  @P0 IMAD.MOV.U32 R16, RZ, RZ, R25 ;  /* 0x000000ffff100224 */ /* 0x000fe400078e0019 */
[----:B------:R-:W-:-:S03]  /*0670*/  IMAD.IADD R19, R19, 0x1, R14 ;  /* 0x0000000113137824 */ /* 0x000fc600078e020e */
[----:B------:R-:W-:-:S05]  /*0680*/  SHF.R.U32.HI R16, RZ, R7, R16 ;  /* 0x00000007ff107219 */ /* 0x000fca0000011610 */
[----:B------:R-:W-:-:S07]  /*0690*/  IMAD.IADD R14, R15, 0x1, R16 ;  /* 0x000000010f0e7824 */ /* 0x000fce00078e0210 */
.L_x_5:
[----:B------:R-:W-:Y:S05]  /*06a0*/  BSYNC.RECONVERGENT B1 ;  /* 0x0000000000017941 */ /* 0x000fea0003800200 */
.L_x_4:
[C---:B------:R-:W-:Y:S01]  /*06b0*/  SHF.L.W.U32.HI R25, R14.reuse, 0x2, R19 ;  /* 0x000000020e197819 */ /* 0x040fe20000010e13 */
[----:B------:R-:W-:Y:S01]  /*06c0*/  UMOV UR6, 0x54442d19 ;  /* 0x54442d1900067882 */ /* 0x000fe20000000000 */
[----:B------:R-:W-:Y:S01]  /*06d0*/  SHF.L.U32 R14, R14, 0x2, RZ ;  /* 0x000000020e0e7819 */ /* 0x000fe200000006ff */
[----:B------:R-:W-:Y:S01]  /*06e0*/  UMOV UR7, 0x3bf921fb ;  /* 0x3bf921fb00077882 */ /* 0x000fe20000000000 */
[----:B------:R-:W-:Y:S02]  /*06f0*/  SHF.R.S32.HI R15, RZ, 0x1f, R25 ;  /* 0x0000001fff0f7819 */ /* 0x000fe40000011419 */
[----:B------:R-:W-:Y:S02]  /*0700*/  ISETP.GE.AND P0, PT, R0, RZ, PT ;  /* 0x000000ff0000720c */ /* 0x000fe40003f06270 */
[C---:B------:R-:W-:Y:S02]  /*0710*/  LOP3.LUT R14, R15.reuse, R14, RZ, 0x3c, !PT ;  /* 0x0000000e0f0e7212 */ /* 0x040fe400078e3cff */
[----:B------:R-:W-:-:S02]  /*0720*/  LOP3.LUT R15, R15, R25, RZ, 0x3c, !PT ;  /* 0x000000190f0f7212 */ /* 0x000fc400078e3cff */
[----:B------:R-:W-:Y:S02]  /*0730*/  SHF.R.U32.HI R18, RZ, 0x1e, R19 ;  /* 0x0000001eff127819 */ /* 0x000fe40000011613 */
[C---:B------:R-:W-:Y:S02]  /*0740*/  LOP3.LUT R24, R25.reuse, R0, RZ, 0x3c, !PT ;  /* 0x0000000019187212 */ /* 0x040fe400078e3cff */
[----:B------:R-:W0:Y:S01]  /*0750*/  I2F.F64.S64 R14, R14 ;  /* 0x0000000e000e7312 */ /* 0x000e220000301c00 */
[----:B------:R-:W-:Y:S02]  /*0760*/  LEA.HI R25, R25, R18, RZ, 0x1 ;  /* 0x0000001219197211 */ /* 0x000fe400078f08ff */
[----:B------:R-:W-:-:S03]  /*0770*/  ISETP.GE.AND P1, PT, R24, RZ, PT ;  /* 0x000000ff1800720c */ /* 0x000fc60003f26270 */
[----:B------:R-:W-:Y:S01]  /*0780*/  @!P0 IMAD.MOV R25, RZ, RZ, -R25 ;  /* 0x000000ffff198224 */ /* 0x000fe200078e0a19 */
[----:B0-----:R-:W-:-:S10]  /*0790*/  DMUL R16, R14, UR6 ;  /* 0x000000060e107c28 */ /* 0x001fd40008000000 */
[----:B------:R-:W0:Y:S02]  /*07a0*/  F2F.F32.F64 R16, R16 ;  /* 0x0000001000107310 */ /* 0x000e240000301000 */
[----:B0-----:R-:W-:-:S07]  /*07b0*/  FSEL R18, -R16, R16, !P1 ;  /* 0x0000001010127208 */ /* 0x001fce0004800100 */
.L_x_2:
[----:B------:R-:W-:Y:S05]  /*07c0*/  BSYNC.RECONVERGENT B0 ;  /* 0x0000000000007941 */ /* 0x000fea0003800200 */
.L_x_1:
[----:B------:R-:W-:Y:S01]  /*07d0*/  LOP3.LUT R16, R25, 0x1, RZ, 0xc0, !PT ;  /* 0x0000000119107812 */ /* 0x000fe200078ec0ff */
[----:B------:R-:W-:Y:S02]  /*07e0*/  IMAD.MOV.U32 R14, RZ, RZ, 0x37cbac00 ;  /* 0x37cbac00ff0e7424 */ /* 0x000fe400078e00ff */
[----:B------:R-:W-:Y:S01]  /*07f0*/  FMUL R15, R18, R18 ;  /* 0x00000012120f7220 */ /* 0x000fe20000400000 */
[----:B------:R-:W-:Y:S01]  /*0800*/  IMAD.MOV.U32 R19, RZ, RZ, 0x3effffff ;  /* 0x3effffffff137424 */ /* 0x000fe200078e00ff */
[----:B------:R-:W-:Y:S01]  /*0810*/  ISETP.NE.U32.AND P0, PT, R16, 0x1, PT ;  /* 0x000000011000780c */ /* 0x000fe20003f05070 */
[----:B------:R-:W-:Y:S02]  /*0820*/  IMAD.MOV.U32 R16, RZ, RZ, 0x3d2aaabb ;  /* 0x3d2aaabbff107424 */ /* 0x000fe400078e00ff */
[----:B------:R-:W-:Y:S01]  /*0830*/  FFMA R14, R15, R14, -0.0013887860113754868507 ;  /* 0xbab607ed0f0e7423 */ /* 0x000fe2000000000e */
[----:B------:R-:W-:Y:S01]  /*0840*/  ISETP.NE.AND P2, PT, R9, RZ, PT ;  /* 0x000000ff0900720c */ /* 0x000fe20003f45270 */
[----:B------:R-:W-:Y:S01]  /*0850*/  BSSY.RECONVERGENT B0, `(.L_x_6) ;  /* 0x0000060000007945 */ /* 0x000fe20003800200 */
[----:B------:R-:W-:Y:S01]  /*0860*/  LOP3.LUT P1, RZ, R25, 0x2, RZ, 0xc0, !PT ;  /* 0x0000000219ff7812 */ /* 0x000fe2000782c0ff */
[----:B------:R-:W-:Y:S01]  /*0870*/  IMAD.MOV.U32 R25, RZ, RZ, R6 ;  /* 0x000000ffff197224 */ /* 0x000fe200078e0006 */
[----:B------:R-:W-:-:S02]  /*0880*/  FSEL R14, R14, -0.00019574658654164522886, !P0 ;  /* 0xb94d41530e0e7808 */ /* 0x000fc40004000000 */
[----:B------:R-:W-:Y:S02]  /*0890*/  FSEL R16, R16, 0.0083327032625675201416, !P0 ;  /* 0x3c0885e410107808 */ /* 0x000fe40004000000 */
[----:B------:R-:W-:Y:S01]  /*08a0*/  FSEL R24, R18, 1, P0 ;  /* 0x3f80000012187808 */ /* 0x000fe20000000000 */
[----:B------:R-:W-:Y:S01]  /*08b0*/  IMAD.MOV.U32 R18, RZ, RZ, R2 ;  /* 0x000000ffff127224 */ /* 0x000fe200078e0002 */
[----:B------:R-:W-:Y:S01]  /*08c0*/  FSEL R19, -R19, -0.16666662693023681641, !P0 ;  /* 0xbe2aaaa813137808 */ /* 0x000fe20004000100 */
[C---:B------:R-:W-:Y:S02]  /*08d0*/  FFMA R14, R15.reuse, R14, R16 ;  /* 0x0000000e0f0e7223 */ /* 0x040fe40000000010 */
[C---:B------:R-:W-:Y:S02]  /*08e0*/  FFMA R17, R15.reuse, R24, RZ ;  /* 0x000000180f117223 */ /* 0x040fe400000000ff */
[----:B------:R-:W-:-:S04]  /*08f0*/  FFMA R14, R15, R14, R19 ;  /* 0x0000000e0f0e7223 */ /* 0x000fc80000000013 */
[----:B------:R-:W-:-:S04]  /*0900*/  FFMA R24, R17, R14, R24 ;  /* 0x0000000e11187223 */ /* 0x000fc80000000018 */
[----:B------:R-:W-:Y:S01]  /*0910*/  @P1 FADD R24, RZ, -R24 ;  /* 0x80000018ff181221 */ /* 0x000fe20000000000 */
[----:B------:R-:W-:Y:S06]  /*0920*/  @P2 BRA `(.L_x_7) ;  /* 0x0000000400482947 */ /* 0x000fec0003800000 */
[----:B------:R-:W0:Y:S01]  /*0930*/  LDC.64 R14, c[0x4][RZ] ;  /* 0x01000000ff0e7b82 */ /* 0x000e220000000a00 */
[----:B------:R-:W-:Y:S01]  /*0940*/  IMAD.MOV.U32 R25, RZ, RZ, RZ ;  /* 0x000000ffff197224 */ /* 0x000fe200078e00ff */
[----:B------:R-:W-:Y:S01]  /*0950*/  MOV R27, RZ ;  /* 0x000000ff001b7202 */ /* 0x000fe20000000f00 */
[----:B------:R-:W-:-:S06]  /*0960*/  UMOV UR5, URZ ;  /* 0x000000ff00057c82 */ /* 0x000fcc0008000000 */
.L_x_8:
[----:B0-----:R-:W-:-:S06]  /*0970*/  IMAD.WIDE.U32 R16, R27, 0x4, R14 ;  /* 0x000000041b107825 */ /* 0x001fcc00078e000e */
[----:B------:R-:W2:Y:S01]  /*0980*/  LDG.E.CONSTANT R16, desc[UR8][R16.64] ;  /* 0x0000000810107981 */ /* 0x000ea2000c1e9900 */
[C---:B------:R-:W-:Y:S02]  /*0990*/  IMAD.SHL.U32 R26, R27.reuse, 0x4, RZ ;  /* 0x000000041b1a7824 */ /* 0x040fe400078e00ff */
[----:B------:R-:W-:-:S03]  /*09a0*/  VIADD R27, R27, 0x1 ;  /* 0x000000011b1b7836 */ /* 0x000fc60000000000 */
[C---:B------:R-:W-:Y:S02]  /*09b0*/  ISETP.EQ.AND P5, PT, R26.reuse, RZ, PT ;  /* 0x000000ff1a00720c */ /* 0x040fe40003fa2270 */
[C---:B------:R-:W-:Y:S02]  /*09c0*/  ISETP.EQ.AND P4, PT, R26.reuse, 0x4, PT ;  /* 0x000000041a00780c */ /* 0x040fe40003f82270 */
[C---:B------:R-:W-:Y:S02]  /*09d0*/  ISETP.EQ.AND P3, PT, R26.reuse, 0x8, PT ;  /* 0x000000081a00780c */ /* 0x040fe40003f62270 */
[C---:B------:R-:W-:Y:S02]  /*09e0*/  ISETP.EQ.AND P2, PT, R26.reuse, 0xc, PT ;  /* 0x0000000c1a00780c */ /* 0x040fe40003f42270 */
[----:B------:R-:W-:Y:S01]  /*09f0*/  ISETP.EQ.AND P1, PT, R26, 0x10, PT ;  /* 0x000000101a00780c */ /* 0x000fe20003f22270 */
[----:B--2---:R-:W-:-:S03]  /*0a00*/  IMAD.WIDE.U32 R18, R16, R5, RZ ;  /* 0x0000000510127225 */ /* 0x004fc600078e00ff */
[----:B------:R-:W-:-:S04]  /*0a10*/  IADD3 R18, P0, PT, R18, R25, RZ ;  /* 0x0000001912127210 */ /* 0x000fc80007f1e0ff */
[----:B------:R-:W-:Y:S01]  /*0a20*/  IADD3.X R25, PT, PT, R19, UR5, RZ, P0, !PT ;  /* 0x0000000513197c10 */ /* 0x000fe200087fe4ff */
[--C-:B------:R-:W-:Y:S01]  /*0a30*/  @P5 IMAD.MOV.U32 R10, RZ, RZ, R18.reuse ;  /* 0x000000ffff0a5224 */ /* 0x100fe200078e0012 */
[----:B------:R-:W-:Y:S01]  /*0a40*/  ISETP.NE.AND P5, PT, R27, 0x6, PT ;  /* 0x000000061b00780c */ /* 0x000fe20003fa5270 */
[--C-:B------:R-:W-:Y:S01]  /*0a50*/  @P4 IMAD.MOV.U32 R11, RZ, RZ, R18.reuse ;  /* 0x000000ffff0b4224 */ /* 0x100fe200078e0012 */
[----:B------:R-:W-:Y:S01]  /*0a60*/  ISETP.EQ.AND P0, PT, R26, 0x14, PT ;  /* 0x000000141a00780c */ /* 0x000fe20003f02270 */
[--C-:B------:R-:W-:Y:S02]  /*0a70*/  @P3 IMAD.MOV.U32 R20, RZ, RZ, R18.reuse ;  /* 0x000000ffff143224 */ /* 0x100fe400078e0012 */
[--C-:B------:R-:W-:Y:S02]  /*0a80*/  @P2 IMAD.MOV.U32 R21, RZ, RZ, R18.reuse ;  /* 0x000000ffff152224 */ /* 0x100fe400078e0012 */
[----:B------:R-:W-:-:S08]  /*0a90*/  @P1 IMAD.MOV.U32 R22, RZ, RZ, R18 ;  /* 0x000000ffff161224 */ /* 0x000fd000078e0012 */
[----:B------:R-:W-:Y:S01]  /*0aa0*/  @P0 MOV R23, R18 ;  /* 0x0000001200170202 */ /* 0x000fe20000000f00 */
[----:B------:R-:W-:Y:S06]  /*0ab0*/  @P5 BRA `(.L_x_8) ;  /* 0xfffffffc00ac5947 */ /* 0x000fec000383ffff */
        /* <DEDUP_REMOVED lines=39> */
.L_x_10:
[----:B------:R-:W-:Y:S05]  /*0d30*/  BSYNC.RECONVERGENT B1 ;  /* 0x0000000000017941 */ /* 0x000fea0003800200 */
.L_x_9:
        /* <DEDUP_REMOVED lines=17> */
.L_x_7:
[----:B------:R-:W-:Y:S05]  /*0e50*/  BSYNC.RECONVERGENT B0 ;  /* 0x0000000000007941 */ /* 0x000fea0003800200 */
.L_x_6:
[----:B------:R-:W-:Y:S02]  /*0e60*/  IMAD.MOV.U32 R14, RZ, RZ, 0x37cbac00 ;  /* 0x37cbac00ff0e7424 */ /* 0x000fe400078e00ff */
[----:B------:R-:W-:Y:S01]  /*0e70*/  FMUL R15, R18, R18 ;  /* 0x00000012120f7220 */ /* 0x000fe20000400000 */
[----:B------:R-:W-:Y:S01]  /*0e80*/  LOP3.LUT R16, R25, 0x1, RZ, 0xc0, !PT ;  /* 0x0000000119107812 */ /* 0x000fe200078ec0ff */
[----:B------:R-:W-:Y:S01]  /*0e90*/  IMAD.MOV.U32 R26, RZ, RZ, 0x3d2aaabb ;  /* 0x3d2aaabbff1a7424 */ /* 0x000fe200078e00ff */
[----:B------:R-:W-:Y:S01]  /*0ea0*/  UIADD3 UR4, UPT, UPT, UR4, 0x1, URZ ;  /* 0x0000000104047890 */ /* 0x000fe2000fffe0ff */
[----:B------:R-:W-:Y:S01]  /*0eb0*/  FFMA R14, R15, R14, -0.0013887860113754868507 ;  /* 0xbab607ed0f0e7423 */ /* 0x000fe2000000000e */
[----:B------:R-:W-:Y:S01]  /*0ec0*/  ISETP.NE.U32.AND P0, PT, R16, 0x1, PT ;  /* 0x000000011000780c */ /* 0x000fe20003f05070 */
[----:B------:R-:W-:Y:S01]  /*0ed0*/  VIADD R17, R25, 0x1 ;  /* 0x0000000119117836 */ /* 0x000fe20000000000 */
[----:B------:R-:W-:Y:S01]  /*0ee0*/  UISETP.NE.AND UP0, UPT, UR4, 0x3e8, UPT ;  /* 0x000003e80400788c */ /* 0x000fe2000bf05270 */
[----:B------:R-:W-:Y:S01]  /*0ef0*/  IMAD.MOV.U32 R19, RZ, RZ, 0x3effffff ;  /* 0x3effffffff137424 */ /* 0x000fe200078e00ff */
[----:B------:R-:W-:-:S02]  /*0f00*/  FSEL R16, R14, -0.00019574658654164522886, P0 ;  /* 0xb94d41530e107808 */ /* 0x000fc40000000000 */
[----:B------:R-:W-:Y:S02]  /*0f10*/  FSEL R26, R26, 0.0083327032625675201416, P0 ;  /* 0x3c0885e41a1a7808 */ /* 0x000fe40000000000 */
[----:B------:R-:W-:Y:S02]  /*0f20*/  LOP3.LUT P1, RZ, R17, 0x2, RZ, 0xc0, !PT ;  /* 0x0000000211ff7812 */ /* 0x000fe4000782c0ff */
[----:B------:R-:W-:Y:S01]  /*0f30*/  FSEL R14, R18, 1, !P0 ;  /* 0x3f800000120e7808 */ /* 0x000fe20004000000 */
[----:B------:R-:W-:Y:S01]  /*0f40*/  FFMA R16, R15, R16, R26 ;  /* 0x000000100f107223 */ /* 0x000fe2000000001a */
[----:B------:R-:W-:-:S03]  /*0f50*/  FSEL R19, -R19, -0.16666662693023681641, P0 ;  /* 0xbe2aaaa813137808 */ /* 0x000fc60000000100 */
[C---:B------:R-:W-:Y:S02]  /*0f60*/  FFMA R17, R15.reuse, R14, RZ ;  /* 0x0000000e0f117223 */ /* 0x040fe400000000ff */
[----:B------:R-:W-:-:S04]  /*0f70*/  FFMA R16, R15, R16, R19 ;  /* 0x000000100f107223 */ /* 0x000fc80000000013 */
[----:B------:R-:W-:-:S04]  /*0f80*/  FFMA R14, R17, R16, R14 ;  /* 0x00000010110e7223 */ /* 0x000fc8000000000e */
[----:B------:R-:W-:-:S04]  /*0f90*/  @P1 FADD R14, RZ, -R14 ;  /* 0x8000000eff0e1221 */ /* 0x000fc80000000000 */
[----:B------:R-:W-:Y:S01]  /*0fa0*/  FFMA R3, R24, R14, R3 ;  /* 0x0000000e18037223 */ /* 0x000fe20000000003 */
[----:B------:R-:W-:Y:S06]  /*0fb0*/  BRA.U UP0, `(.L_x_11) ;  /* 0xfffffff100947547 */ /* 0x000fec000b83ffff */
[----:B------:R-:W-:Y:S01]  /*0fc0*/  STG.E desc[UR8][R12.64], R3 ;  /* 0x000000030c007986 */ /* 0x000fe2000c101908 */
[----:B------:R-:W-:Y:S05]  /*0fd0*/  EXIT ;  /* 0x000000000000794d */ /* 0x000fea0003800000 */
.L_x_12:
        /* <DEDUP_REMOVED lines=10> */
.L_x_16:


//--------------------- .text._Z26matrixMultiplicationKernelPfS_S_ --------------------------
	.section	.text._Z26matrixMultiplicationKernelPfS_S_,"ax",@progbits
	.align	128
        .global         _Z26matrixMultiplicationKernelPfS_S_
        .type           _Z26matrixMultiplicationKernelPfS_S_,@function
        .size           _Z26matrixMultiplicationKernelPfS_S_,(.L_x_17 - _Z26matrixMultiplicationKernelPfS_S_)
        .other          _Z26matrixMultiplicationKernelPfS_S_,@"STO_CUDA_ENTRY STV_DEFAULT"
_Z26matrixMultiplicationKernelPfS_S_:
.text._Z26matrixMultiplicationKernelPfS_S_:
[----:B------:R-:W-:Y:S01]  /*0000*/  LDC R1, c[0x0][0x37c] ;  /* 0x0000df00ff017b82 */ /* 0x000fe20000000800 */
[----:B------:R-:W0:Y:S07]  /*0010*/  S2R R2, SR_TID.Y ;  /* 0x0000000000027919 */ /* 0x000e2e0000002200 */
[----:B------:R-:W1:Y:S01]  /*0020*/  LDC R0, c[0x0][0x360] ;  /* 0x0000d800ff007b82 */ /* 0x000e620000000800 */
[----:B------:R-:W1:Y:S07]  /*0030*/  S2R R3, SR_TID.X ;  /* 0x0000000000037919 */ /* 0x000e6e0000002100 */
[----:B------:R-:W0:Y:S08]  /*0040*/  S2UR UR5, SR_CTAID.Y ;  /* 0x00000000000579c3 */ /* 0x000e300000002600 */
[----:B------:R-:W0:Y:S08]  /*0050*/  LDC R7, c[0x0][0x364] ;  /* 0x0000d900ff077b82 */ /* 0x000e300000000800 */
[----:B------:R-:W1:Y:S01]  /*0060*/  S2UR UR4, SR_CTAID.X ;  /* 0x00000000000479c3 */ /* 0x000e620000002500 */
[----:B0-----:R-:W-:-:S05]  /*0070*/  IMAD R7, R7, UR5, R2 ;  /* 0x0000000507077c24 */ /* 0x001fca000f8e0202 */
[----:B------:R-:W-:Y:S01]  /*0080*/  ISETP.GT.U32.AND P0, PT, R7, 0x3ff, PT ;  /* 0x000003ff0700780c */ /* 0x000fe20003f04070 */
[----:B-1----:R-:W-:-:S05]  /*0090*/  IMAD R0, R0, UR4, R3 ;  /* 0x0000000400007c24 */ /* 0x002fca000f8e0203 */
[----:B------:R-:W-:-:S13]  /*00a0*/  ISETP.GT.OR P0, PT, R0, 0x3ff, P0 ;  /* 0x000003ff0000780c */ /* 0x000fda0000704670 */
[----:B------:R-:W-:Y:S05]  /*00b0*/  @P0 EXIT ;  /* 0x000000000000094d */ /* 0x000fea0003800000 */
[----:B------:R-:W0:Y:S01]  /*00c0*/  LDC.64 R2, c[0x0][0x380] ;  /* 0x0000e000ff027b82 */ /* 0x000e220000000a00 */
[----:B------:R-:W1:Y:S01]  /*00d0*/  LDCU.64 UR6, c[0x0][0x388] ;  /* 0x00007100ff0677ac */ /* 0x000e620008000a00 */
[----:B------:R-:W-:Y:S01]  /*00e0*/  SHF.L.U32 R7, R7, 0xa, RZ ;  /* 0x0000000a07077819 */ /* 0x000fe200000006ff */
[----:B------:R-:W-:Y:S01]  /*00f0*/  HFMA2 R14, -RZ, RZ, 0, 0 ;  /* 0x00000000ff0e7431 */ /* 0x000fe200000001ff */
[----:B------:R-:W-:Y:S01]  /*0100*/  MOV R6, R0 ;  /* 0x0000000000067202 */ /* 0x000fe20000000f00 */
[----:B------:R-:W2:Y:S01]  /*0110*/  LDCU.64 UR8, c[0x0][0x358] ;  /* 0x00006b00ff0877ac */ /* 0x000ea20008000a00 */
[----:B------:R-:W-:Y:S01]  /*0120*/  UMOV UR4, URZ ;  /* 0x000000ff00047c82 */ /* 0x000fe20008000000 */
[----:B-1----:R-:W-:-:S04]  /*0130*/  UIADD3 UR5, UP0, UPT, UR6, 0x8000, URZ ;  /* 0x0000800006057890 */ /* 0x002fc8000ff1e0ff */
[----:B------:R-:W-:Y:S01]  /*0140*/  UIADD3.X UR6, UPT, UPT, URZ, UR7, URZ, UP0, !UPT ;  /* 0x00000007ff067290 */ /* 0x000fe200087fe4ff */
[----:B0-----:R-:W-:-:S03]  /*0150*/  IMAD.WIDE.U32 R2, R7, 0x4, R2 ;  /* 0x0000000407027825 */ /* 0x001fc600078e0002 */
[----:B------:R-:W-:-:S04]  /*0160*/  IADD3 R4, P0, PT, R2, 0x20, RZ ;  /* 0x0000002002047810 */ /* 0x000fc80007f1e0ff */
[----:B--2---:R-:W-:-:S09]  /*0170*/  IADD3.X R5, PT, PT, RZ, R3, RZ, P0, !PT ;  /* 0x00000003ff057210 */ /* 0x004fd200007fe4ff */
.L_x_13:
[----:B------:R-:W-:Y:S01]  /*0180*/  MOV R2, UR5 ;  /* 0x0000000500027c02 */ /* 0x000fe20008000f00 */
[----:B------:R-:W2:Y:S01]  /*0190*/  LDG.E R15, desc[UR8][R4.64+-0x20] ;  /* 0xffffe008040f7981 */ /* 0x000ea2000c1e1900 */
[----:B------:R-:W-:-:S03]  /*01a0*/  MOV R3, UR6 ;  /* 0x0000000600037c02 */ /* 0x000fc60008000f00 */
[----:B------:R-:W3:Y:S01]  /*01b0*/  LDG.E R24, desc[UR8][R4.64+-0x1c] ;  /* 0xffffe40804187981 */ /* 0x000ee2000c1e1900 */
[----:B------:R-:W-:-:S03]  /*01c0*/  IMAD.WIDE R2, R6, 0x4, R2 ;  /* 0x0000000406027825 */ /* 0x000fc600078e0202 */
[----:B------:R-:W4:Y:S04]  /*01d0*/  LDG.E R19, desc[UR8][R4.64+-0x18] ;  /* 0xffffe80804137981 */ /* 0x000f28000c1e1900 */
[----:B------:R-:W2:Y:S04]  /*01e0*/  LDG.E R16, desc[UR8][R2.64+-0x8000] ;  /* 0xff80000802107981 */ /* 0x000ea8000c1e1900 */
[----:B------:R-:W3:Y:S04]  /*01f0*/  LDG.E R25, desc[UR8][R2.64+-0x7000] ;  /* 0xff90000802197981 */ /* 0x000ee8000c1e1900 */
[----:B------:R-:W4:Y:S04]  /*0200*/  LDG.E R18, desc[UR8][R2.64+-0x6000] ;  /* 0xffa0000802127981 */ /* 0x000f28000c1e1900 */
[----:B------:R-:W5:Y:S04]  /*0210*/  LDG.E R20, desc[UR8][R4.64+-0x14] ;  /* 0xffffec0804147981 */ /* 0x000f68000c1e1900 */
        /* <DEDUP_REMOVED lines=11> */
[----:B------:R-:W5:Y:S01]  /*02d0*/  LDG.E R26, desc[UR8][R4.64+0x1c] ;  /* 0x00001c08041a7981 */ /* 0x000f62000c1e1900 */
[----:B--2---:R-:W-:-:S03]  /*02e0*/  FFMA R15, R15, R16, R14 ;  /* 0x000000100f0f7223 */ /* 0x004fc6000000000e */
[----:B------:R-:W2:Y:S01]  /*02f0*/  LDG.E R16, desc[UR8][R4.64] ;  /* 0x0000000804107981 */ /* 0x000ea2000c1e1900 */
[----:B---3--:R-:W-:-:S03]  /*0300*/  FFMA R24, R24, R25, R15 ;  /* 0x0000001918187223 */ /* 0x008fc6000000000f */
[----:B------:R-:W3:Y:S01]  /*0310*/  LDG.E R14, desc[UR8][R4.64+0x4] ;  /* 0x00000408040e7981 */ /* 0x000ee2000c1e1900 */
[----:B----4-:R-:W-:-:S03]  /*0320*/  FFMA R25, R19, R18, R24 ;  /* 0x0000001213197223 */ /* 0x010fc60000000018 */
[----:B------:R-:W3:Y:S04]  /*0330*/  LDG.E R15, desc[UR8][R2.64+0x1000] ;  /* 0x00100008020f7981 */ /* 0x000ee8000c1e1900 */
[----:B------:R-:W4:Y:S01]  /*0340*/  LDG.E R18, desc[UR8][R4.64+0x8] ;  /* 0x0000080804127981 */ /* 0x000f22000c1e1900 */
[----:B-----5:R-:W-:-:S03]  /*0350*/  FFMA R25, R20, R21, R25 ;  /* 0x0000001514197223 */ /* 0x020fc60000000019 */
[----:B------:R-:W4:Y:S04]  /*0360*/  LDG.E R19, desc[UR8][R2.64+0x2000] ;  /* 0x0020000802137981 */ /* 0x000f28000c1e1900 */
[----:B------:R-:W5:Y:S01]  /*0370*/  LDG.E R20, desc[UR8][R4.64+0xc] ;  /* 0x00000c0804147981 */ /* 0x000f62000c1e1900 */
[----:B------:R-:W-:-:S03]  /*0380*/  FFMA R25, R22, R23, R25 ;  /* 0x0000001716197223 */ /* 0x000fc60000000019 */
[----:B------:R-:W5:Y:S04]  /*0390*/  LDG.E R21, desc[UR8][R2.64+0x3000] ;  /* 0x0030000802157981 */ /* 0x000f68000c1e1900 */
[----:B------:R-:W5:Y:S04]  /*03a0*/  LDG.E R22, desc[UR8][R4.64+0x10] ;  /* 0x0000100804167981 */ /* 0x000f68000c1e1900 */
[----:B------:R-:W5:Y:S01]  /*03b0*/  LDG.E R23, desc[UR8][R2.64+0x4000] ;  /* 0x0040000802177981 */ /* 0x000f62000c1e1900 */
[----:B------:R-:W-:-:S03]  /*03c0*/  FFMA R28, R12, R13, R25 ;  /* 0x0000000d0c1c7223 */ /* 0x000fc60000000019 */
[----:B------:R-:W5:Y:S04]  /*03d0*/  LDG.E R24, desc[UR8][R4.64+0x14] ;  /* 0x0000140804187981 */ /* 0x000f68000c1e1900 */
[----:B------:R-:W5:Y:S04]  /*03e0*/  LDG.E R25, desc[UR8][R2.64+0x5000] ;  /* 0x0050000802197981 */ /* 0x000f68000c1e1900 */
[----:B------:R0:W5:Y:S04]  /*03f0*/  LDG.E R13, desc[UR8][R4.64+0x18] ;  /* 0x00001808040d7981 */ /* 0x000168000c1e1900 */
[----:B------:R-:W5:Y:S01]  /*0400*/  LDG.E R12, desc[UR8][R2.64+0x6000] ;  /* 0x00600008020c7981 */ /* 0x000f62000c1e1900 */
[----:B------:R-:W-:-:S04]  /*0410*/  FFMA R9, R9, R8, R28 ;  /* 0x0000000809097223 */ /* 0x000fc8000000001c */
[----:B------:R-:W-:Y:S01]  /*0420*/  FFMA R9, R10, R11, R9 ;  /* 0x0000000b0a097223 */ /* 0x000fe20000000009 */
[----:B------:R-:W-:-:S04]  /*0430*/  UIADD3 UR4, UPT, UPT, UR4, 0x10, URZ ;  /* 0x0000001004047890 */ /* 0x000fc8000fffe0ff */
[----:B------:R-:W-:Y:S01]  /*0440*/  UISETP.NE.AND UP0, UPT, UR4, 0x400, UPT ;  /* 0x000004000400788c */ /* 0x000fe2000bf05270 */
[----:B0-----:R-:W-:Y:S02]  /*0450*/  IADD3 R4, P0, PT, R4, 0x40, RZ ;  /* 0x0000004004047810 */ /* 0x001fe40007f1e0ff */
[----:B------:R-:W-:Y:S02]  /*0460*/  IADD3 R6, PT, PT, R6, 0x4000, RZ ;  /* 0x0000400006067810 */ /* 0x000fe40007ffe0ff */
[----:B------:R-:W-:Y:S01]  /*0470*/  IADD3.X R5, PT, PT, RZ, R5, RZ, P0, !PT ;  /* 0x00000005ff057210 */ /* 0x000fe200007fe4ff */
[----:B--2---:R-:W-:-:S04]  /*0480*/  FFMA R9, R16, R17, R9 ;  /* 0x0000001110097223 */ /* 0x004fc80000000009 */
[----:B---3--:R-:W-:-:S04]  /*0490*/  FFMA R9, R14, R15, R9 ;  /* 0x0000000f0e097223 */ /* 0x008fc80000000009 */
[----:B----4-:R-:W-:-:S04]  /*04a0*/  FFMA R9, R18, R19, R9 ;  /* 0x0000001312097223 */ /* 0x010fc80000000009 */
[----:B-----5:R-:W-:-:S04]  /*04b0*/  FFMA R9, R20, R21, R9 ;  /* 0x0000001514097223 */ /* 0x020fc80000000009 */
[----:B------:R-:W-:-:S04]  /*04c0*/  FFMA R9, R22, R23, R9 ;  /* 0x0000001716097223 */ /* 0x000fc80000000009 */
[----:B------:R-:W-:-:S04]  /*04d0*/  FFMA R24, R24, R25, R9 ;  /* 0x0000001918187223 */ /* 0x000fc80000000009 */
[----:B------:R-:W-:-:S04]  /*04e0*/  FFMA R13, R13, R12, R24 ;  /* 0x0000000c0d0d7223 */ /* 0x000fc80000000018 */
[----:B------:R-:W-:Y:S01]  /*04f0*/  FFMA R14, R26, R27, R13 ;  /* 0x0000001b1a0e7223 */ /* 0x000fe2000000000d */
[----:B------:R-:W-:Y:S06]  /*0500*/  BRA.U UP0, `(.L_x_13) ;  /* 0xfffffffd001c7547 */ /* 0x000fec000b83ffff */
[----:B------:R-:W0:Y:S01]  /*0510*/  LDC.64 R2, c[0x0][0x390] ;  /* 0x0000e400ff027b82 */ /* 0x000e220000000a00 */
[----:B------:R-:W-:-:S05]  /*0520*/  IADD3 R7, PT, PT, R0, R7, RZ ;  /* 0x0000000700077210 */ /* 0x000fca0007ffe0ff */
[----:B0-----:R-:W-:-:S05]  /*0530*/  IMAD.WIDE R2, R7, 0x4, R2 ;  /* 0x0000000407027825 */ /* 0x001fca00078e0202 */
[----:B------:R-:W-:Y:S01]  /*0540*/  STG.E desc[UR8][R2.64], R14 ;  /* 0x0000000e02007986 */ /* 0x000fe2000c101908 */
[----:B------:R-:W-:Y:S05]  /*0550*/  EXIT ;  /* 0x000000000000794d */ /* 0x000fea0003800000 */
.L_x_14:
        /* <DEDUP_REMOVED lines=10> */
.L_x_17:


//--------------------- .nv.global.init           --------------------------
	.section	.nv.global.init,"aw",@progbits
	.align	4
.nv.global.init:
	.type		__cudart_i2opi_f,@object
	.size		__cudart_i2opi_f,(.L_0 - __cudart_i2opi_f)
__cudart_i2opi_f:
        /*0000*/ 	.byte	0x41, 0x90, 0x43, 0x3c, 0x99, 0x95, 0x62, 0xdb, 0xc0, 0xdd, 0x34, 0xf5, 0xd1, 0x57, 0x27, 0xfc
        /*0010*/ 	.byte	0x29, 0x15, 0x44, 0x4e, 0x6e, 0x83, 0xf9, 0xa2
.L_0:


//--------------------- .nv.shared.reserved.0     --------------------------
	.section	.nv.shared.reserved.0,"aw",@nobits
	.weak		__nv_reservedSMEM_offset_0_alias
	.size		__nv_reservedSMEM_offset_0_alias, 0, 64
	.other		__nv_reservedSMEM_offset_0_alias,@"STO_CUDA_RESERVED_SHARED STV_DEFAULT"
__nv_reservedSMEM_offset_0_alias:
	.zero		0
	.zero		64


//--------------------- .nv.constant0._Z21atomicOperationKernelPf --------------------------
	.section	.nv.constant0._Z21atomicOperationKernelPf,"a",@progbits
	.sectionflags	@""
	.align	4
.nv.constant0._Z21atomicOperationKernelPf:
	.zero		904


//--------------------- .nv.constant0._Z30floatingPointCalculationKernelPf --------------------------
	.section	.nv.constant0._Z30floatingPointCalculationKernelPf,"a",@progbits
	.sectionflags	@""
	.align	4
.nv.constant0._Z30floatingPointCalculationKernelPf:
	.zero		904


//--------------------- .nv.constant0._Z26matrixMultiplicationKernelPfS_S_ --------------------------
	.section	.nv.constant0._Z26matrixMultiplicationKernelPfS_S_,"a",@progbits
	.sectionflags	@""
	.align	4
.nv.constant0._Z26matrixMultiplicationKernelPfS_S_:
	.zero		920


//--------------------- SYMBOLS --------------------------

	.type		.nv.reservedSmem.offset0,@object
	.size		.nv.reservedSmem.offset0,0x4
